//
// Generated by NVIDIA NVVM Compiler
//
// Compiler Build ID: CL-36424714
// Cuda compilation tools, release 13.0, V13.0.88
// Based on NVVM 20.0.0
//

.version 9.0
.target sm_100
.address_size 64

	// .globl	_Z4spmviPKiS0_PKfS2_Pf
.extern .shared .align 16 .b8 cache[];

.visible .entry _Z4spmviPKiS0_PKfS2_Pf(
	.param .u32 _Z4spmviPKiS0_PKfS2_Pf_param_0,
	.param .u64 .ptr .align 1 _Z4spmviPKiS0_PKfS2_Pf_param_1,
	.param .u64 .ptr .align 1 _Z4spmviPKiS0_PKfS2_Pf_param_2,
	.param .u64 .ptr .align 1 _Z4spmviPKiS0_PKfS2_Pf_param_3,
	.param .u64 .ptr .align 1 _Z4spmviPKiS0_PKfS2_Pf_param_4,
	.param .u64 .ptr .align 1 _Z4spmviPKiS0_PKfS2_Pf_param_5
)
{
	.reg .pred 	%p<57>;
	.reg .b32 	%r<109>;
	.reg .b32 	%f<114>;
	.reg .b64 	%rd<64>;

	ld.param.u32 	%r35, [_Z4spmviPKiS0_PKfS2_Pf_param_0];
	ld.param.u64 	%rd13, [_Z4spmviPKiS0_PKfS2_Pf_param_1];
	ld.param.u64 	%rd15, [_Z4spmviPKiS0_PKfS2_Pf_param_2];
	ld.param.u64 	%rd16, [_Z4spmviPKiS0_PKfS2_Pf_param_3];
	ld.param.u64 	%rd17, [_Z4spmviPKiS0_PKfS2_Pf_param_4];
	ld.param.u64 	%rd14, [_Z4spmviPKiS0_PKfS2_Pf_param_5];
	cvta.to.global.u64 	%rd1, %rd16;
	cvta.to.global.u64 	%rd2, %rd15;
	cvta.to.global.u64 	%rd3, %rd17;
	mov.u32 	%r36, %ctaid.x;
	mov.u32 	%r37, %ntid.x;
	mul.lo.s32 	%r1, %r36, %r37;
	add.s32 	%r2, %r1, %r37;
	mov.u32 	%r3, %tid.x;
	add.s32 	%r4, %r1, %r3;
	setp.ge.s32 	%p1, %r4, %r35;
	@%p1 bra 	$L__BB0_2;
	mul.wide.s32 	%rd18, %r4, 4;
	add.s64 	%rd19, %rd3, %rd18;
	ld.global.f32 	%f69, [%rd19];
	shl.b32 	%r38, %r3, 2;
	mov.u32 	%r39, cache;
	add.s32 	%r40, %r39, %r38;
	st.shared.f32 	[%r40], %f69;
$L__BB0_2:
	setp.ge.s32 	%p2, %r4, %r35;
	bar.sync 	0;
	@%p2 bra 	$L__BB0_61;
	cvta.to.global.u64 	%rd20, %rd13;
	mul.wide.s32 	%rd21, %r4, 4;
	add.s64 	%rd22, %rd20, %rd21;
	ld.global.u32 	%r106, [%rd22];
	ld.global.u32 	%r6, [%rd22+4];
	setp.ge.s32 	%p3, %r106, %r6;
	mov.f32 	%f113, 0f00000000;
	@%p3 bra 	$L__BB0_60;
	sub.s32 	%r7, %r6, %r106;
	and.b32  	%r8, %r7, 7;
	sub.s32 	%r41, %r106, %r6;
	setp.gt.u32 	%p4, %r41, -8;
	mov.f32 	%f113, 0f00000000;
	@%p4 bra 	$L__BB0_31;
	and.b32  	%r42, %r7, -8;
	neg.s32 	%r104, %r42;
	add.s64 	%rd4, %rd2, 16;
	add.s64 	%rd5, %rd1, 16;
	mov.f32 	%f113, 0f00000000;
$L__BB0_6:
	.pragma "nounroll";
	mul.wide.s32 	%rd6, %r106, 4;
	add.s64 	%rd7, %rd4, %rd6;
	ld.global.u32 	%r12, [%rd7+-16];
	setp.lt.s32 	%p5, %r12, %r1;
	setp.ge.s32 	%p6, %r12, %r2;
	or.pred  	%p7, %p5, %p6;
	@%p7 bra 	$L__BB0_8;
	sub.s32 	%r43, %r12, %r1;
	shl.b32 	%r44, %r43, 2;
	mov.u32 	%r45, cache;
	add.s32 	%r46, %r45, %r44;
	ld.shared.f32 	%f92, [%r46];
	bra.uni 	$L__BB0_9;
$L__BB0_8:
	mul.wide.s32 	%rd23, %r12, 4;
	add.s64 	%rd24, %rd3, %rd23;
	ld.global.f32 	%f92, [%rd24];
$L__BB0_9:
	add.s64 	%rd8, %rd5, %rd6;
	ld.global.f32 	%f74, [%rd8+-16];
	fma.rn.f32 	%f5, %f92, %f74, %f113;
	ld.global.u32 	%r13, [%rd7+-12];
	setp.ge.s32 	%p8, %r13, %r1;
	setp.lt.s32 	%p9, %r13, %r2;
	and.pred  	%p10, %p8, %p9;
	@%p10 bra 	$L__BB0_11;
	mul.wide.s32 	%rd25, %r13, 4;
	add.s64 	%rd26, %rd3, %rd25;
	ld.global.f32 	%f93, [%rd26];
	bra.uni 	$L__BB0_12;
$L__BB0_11:
	sub.s32 	%r47, %r13, %r1;
	shl.b32 	%r48, %r47, 2;
	mov.u32 	%r49, cache;
	add.s32 	%r50, %r49, %r48;
	ld.shared.f32 	%f93, [%r50];
$L__BB0_12:
	ld.global.f32 	%f75, [%rd8+-12];
	fma.rn.f32 	%f9, %f93, %f75, %f5;
	ld.global.u32 	%r14, [%rd7+-8];
	setp.ge.s32 	%p11, %r14, %r1;
	setp.lt.s32 	%p12, %r14, %r2;
	and.pred  	%p13, %p11, %p12;
	@%p13 bra 	$L__BB0_14;
	mul.wide.s32 	%rd27, %r14, 4;
	add.s64 	%rd28, %rd3, %rd27;
	ld.global.f32 	%f94, [%rd28];
	bra.uni 	$L__BB0_15;
$L__BB0_14:
	sub.s32 	%r51, %r14, %r1;
	shl.b32 	%r52, %r51, 2;
	mov.u32 	%r53, cache;
	add.s32 	%r54, %r53, %r52;
	ld.shared.f32 	%f94, [%r54];
$L__BB0_15:
	ld.global.f32 	%f76, [%rd8+-8];
	fma.rn.f32 	%f13, %f94, %f76, %f9;
	ld.global.u32 	%r15, [%rd7+-4];
	setp.ge.s32 	%p14, %r15, %r1;
	setp.lt.s32 	%p15, %r15, %r2;
	and.pred  	%p16, %p14, %p15;
	@%p16 bra 	$L__BB0_17;
	mul.wide.s32 	%rd29, %r15, 4;
	add.s64 	%rd30, %rd3, %rd29;
	ld.global.f32 	%f95, [%rd30];
	bra.uni 	$L__BB0_18;
$L__BB0_17:
	sub.s32 	%r55, %r15, %r1;
	shl.b32 	%r56, %r55, 2;
	mov.u32 	%r57, cache;
	add.s32 	%r58, %r57, %r56;
	ld.shared.f32 	%f95, [%r58];
$L__BB0_18:
	ld.global.f32 	%f77, [%rd8+-4];
	fma.rn.f32 	%f17, %f95, %f77, %f13;
	ld.global.u32 	%r16, [%rd7];
	setp.ge.s32 	%p17, %r16, %r1;
	setp.lt.s32 	%p18, %r16, %r2;
	and.pred  	%p19, %p17, %p18;
	@%p19 bra 	$L__BB0_20;
	mul.wide.s32 	%rd31, %r16, 4;
	add.s64 	%rd32, %rd3, %rd31;
	ld.global.f32 	%f96, [%rd32];
	bra.uni 	$L__BB0_21;
$L__BB0_20:
	sub.s32 	%r59, %r16, %r1;
	shl.b32 	%r60, %r59, 2;
	mov.u32 	%r61, cache;
	add.s32 	%r62, %r61, %r60;
	ld.shared.f32 	%f96, [%r62];
$L__BB0_21:
	ld.global.f32 	%f78, [%rd8];
	fma.rn.f32 	%f21, %f96, %f78, %f17;
	ld.global.u32 	%r17, [%rd7+4];
	setp.ge.s32 	%p20, %r17, %r1;
	setp.lt.s32 	%p21, %r17, %r2;
	and.pred  	%p22, %p20, %p21;
	@%p22 bra 	$L__BB0_23;
	mul.wide.s32 	%rd33, %r17, 4;
	add.s64 	%rd34, %rd3, %rd33;
	ld.global.f32 	%f97, [%rd34];
	bra.uni 	$L__BB0_24;
$L__BB0_23:
	sub.s32 	%r63, %r17, %r1;
	shl.b32 	%r64, %r63, 2;
	mov.u32 	%r65, cache;
	add.s32 	%r66, %r65, %r64;
	ld.shared.f32 	%f97, [%r66];
$L__BB0_24:
	ld.global.f32 	%f79, [%rd8+4];
	fma.rn.f32 	%f25, %f97, %f79, %f21;
	ld.global.u32 	%r18, [%rd7+8];
	setp.ge.s32 	%p23, %r18, %r1;
	setp.lt.s32 	%p24, %r18, %r2;
	and.pred  	%p25, %p23, %p24;
	@%p25 bra 	$L__BB0_26;
	mul.wide.s32 	%rd35, %r18, 4;
	add.s64 	%rd36, %rd3, %rd35;
	ld.global.f32 	%f98, [%rd36];
	bra.uni 	$L__BB0_27;
$L__BB0_26:
	sub.s32 	%r67, %r18, %r1;
	shl.b32 	%r68, %r67, 2;
	mov.u32 	%r69, cache;
	add.s32 	%r70, %r69, %r68;
	ld.shared.f32 	%f98, [%r70];
$L__BB0_27:
	ld.global.f32 	%f80, [%rd8+8];
	fma.rn.f32 	%f29, %f98, %f80, %f25;
	ld.global.u32 	%r19, [%rd7+12];
	setp.ge.s32 	%p26, %r19, %r1;
	setp.lt.s32 	%p27, %r19, %r2;
	and.pred  	%p28, %p26, %p27;
	@%p28 bra 	$L__BB0_29;
	mul.wide.s32 	%rd37, %r19, 4;
	add.s64 	%rd38, %rd3, %rd37;
	ld.global.f32 	%f99, [%rd38];
	bra.uni 	$L__BB0_30;
$L__BB0_29:
	sub.s32 	%r71, %r19, %r1;
	shl.b32 	%r72, %r71, 2;
	mov.u32 	%r73, cache;
	add.s32 	%r74, %r73, %r72;
	ld.shared.f32 	%f99, [%r74];
$L__BB0_30:
	ld.global.f32 	%f81, [%rd8+12];
	fma.rn.f32 	%f113, %f99, %f81, %f29;
	add.s32 	%r106, %r106, 8;
	add.s32 	%r104, %r104, 8;
	setp.ne.s32 	%p29, %r104, 0;
	@%p29 bra 	$L__BB0_6;
$L__BB0_31:
	setp.eq.s32 	%p30, %r8, 0;
	@%p30 bra 	$L__BB0_60;
	and.b32  	%r23, %r7, 3;
	setp.lt.u32 	%p31, %r8, 4;
	@%p31 bra 	$L__BB0_46;
	mul.wide.s32 	%rd39, %r106, 4;
	add.s64 	%rd9, %rd2, %rd39;
	ld.global.u32 	%r24, [%rd9];
	setp.ge.s32 	%p32, %r24, %r1;
	setp.lt.s32 	%p33, %r24, %r2;
	and.pred  	%p34, %p32, %p33;
	@%p34 bra 	$L__BB0_35;
	mul.wide.s32 	%rd40, %r24, 4;
	add.s64 	%rd41, %rd3, %rd40;
	ld.global.f32 	%f102, [%rd41];
	bra.uni 	$L__BB0_36;
$L__BB0_35:
	sub.s32 	%r75, %r24, %r1;
	shl.b32 	%r76, %r75, 2;
	mov.u32 	%r77, cache;
	add.s32 	%r78, %r77, %r76;
	ld.shared.f32 	%f102, [%r78];
$L__BB0_36:
	add.s64 	%rd10, %rd1, %rd39;
	ld.global.f32 	%f83, [%rd10];
	fma.rn.f32 	%f39, %f102, %f83, %f113;
	ld.global.u32 	%r25, [%rd9+4];
	setp.ge.s32 	%p35, %r25, %r1;
	setp.lt.s32 	%p36, %r25, %r2;
	and.pred  	%p37, %p35, %p36;
	@%p37 bra 	$L__BB0_38;
	mul.wide.s32 	%rd43, %r25, 4;
	add.s64 	%rd44, %rd3, %rd43;
	ld.global.f32 	%f103, [%rd44];
	bra.uni 	$L__BB0_39;
$L__BB0_38:
	sub.s32 	%r79, %r25, %r1;
	shl.b32 	%r80, %r79, 2;
	mov.u32 	%r81, cache;
	add.s32 	%r82, %r81, %r80;
	ld.shared.f32 	%f103, [%r82];
$L__BB0_39:
	ld.global.f32 	%f84, [%rd10+4];
	fma.rn.f32 	%f43, %f103, %f84, %f39;
	ld.global.u32 	%r26, [%rd9+8];
	setp.ge.s32 	%p38, %r26, %r1;
	setp.lt.s32 	%p39, %r26, %r2;
	and.pred  	%p40, %p38, %p39;
	@%p40 bra 	$L__BB0_41;
	mul.wide.s32 	%rd45, %r26, 4;
	add.s64 	%rd46, %rd3, %rd45;
	ld.global.f32 	%f104, [%rd46];
	bra.uni 	$L__BB0_42;
$L__BB0_41:
	sub.s32 	%r83, %r26, %r1;
	shl.b32 	%r84, %r83, 2;
	mov.u32 	%r85, cache;
	add.s32 	%r86, %r85, %r84;
	ld.shared.f32 	%f104, [%r86];
$L__BB0_42:
	ld.global.f32 	%f85, [%rd10+8];
	fma.rn.f32 	%f47, %f104, %f85, %f43;
	ld.global.u32 	%r27, [%rd9+12];
	setp.ge.s32 	%p41, %r27, %r1;
	setp.lt.s32 	%p42, %r27, %r2;
	and.pred  	%p43, %p41, %p42;
	@%p43 bra 	$L__BB0_44;
	mul.wide.s32 	%rd47, %r27, 4;
	add.s64 	%rd48, %rd3, %rd47;
	ld.global.f32 	%f105, [%rd48];
	bra.uni 	$L__BB0_45;
$L__BB0_44:
	sub.s32 	%r87, %r27, %r1;
	shl.b32 	%r88, %r87, 2;
	mov.u32 	%r89, cache;
	add.s32 	%r90, %r89, %r88;
	ld.shared.f32 	%f105, [%r90];
$L__BB0_45:
	ld.global.f32 	%f86, [%rd10+12];
	fma.rn.f32 	%f113, %f105, %f86, %f47;
	add.s32 	%r106, %r106, 4;
$L__BB0_46:
	setp.eq.s32 	%p44, %r23, 0;
	@%p44 bra 	$L__BB0_60;
	setp.eq.s32 	%p45, %r23, 1;
	@%p45 bra 	$L__BB0_55;
	mul.wide.s32 	%rd49, %r106, 4;
	add.s64 	%rd11, %rd2, %rd49;
	ld.global.u32 	%r30, [%rd11];
	setp.ge.s32 	%p46, %r30, %r1;
	setp.lt.s32 	%p47, %r30, %r2;
	and.pred  	%p48, %p46, %p47;
	@%p48 bra 	$L__BB0_50;
	mul.wide.s32 	%rd50, %r30, 4;
	add.s64 	%rd51, %rd3, %rd50;
	ld.global.f32 	%f108, [%rd51];
	bra.uni 	$L__BB0_51;
$L__BB0_50:
	sub.s32 	%r91, %r30, %r1;
	shl.b32 	%r92, %r91, 2;
	mov.u32 	%r93, cache;
	add.s32 	%r94, %r93, %r92;
	ld.shared.f32 	%f108, [%r94];
$L__BB0_51:
	add.s64 	%rd12, %rd1, %rd49;
	ld.global.f32 	%f88, [%rd12];
	fma.rn.f32 	%f57, %f108, %f88, %f113;
	ld.global.u32 	%r31, [%rd11+4];
	setp.ge.s32 	%p49, %r31, %r1;
	setp.lt.s32 	%p50, %r31, %r2;
	and.pred  	%p51, %p49, %p50;
	@%p51 bra 	$L__BB0_53;
	mul.wide.s32 	%rd53, %r31, 4;
	add.s64 	%rd54, %rd3, %rd53;
	ld.global.f32 	%f109, [%rd54];
	bra.uni 	$L__BB0_54;
$L__BB0_53:
	sub.s32 	%r95, %r31, %r1;
	shl.b32 	%r96, %r95, 2;
	mov.u32 	%r97, cache;
	add.s32 	%r98, %r97, %r96;
	ld.shared.f32 	%f109, [%r98];
$L__BB0_54:
	ld.global.f32 	%f89, [%rd12+4];
	fma.rn.f32 	%f113, %f109, %f89, %f57;
	add.s32 	%r106, %r106, 2;
$L__BB0_55:
	and.b32  	%r99, %r7, 1;
	setp.eq.b32 	%p52, %r99, 1;
	not.pred 	%p53, %p52;
	@%p53 bra 	$L__BB0_60;
	mul.wide.s32 	%rd55, %r106, 4;
	add.s64 	%rd56, %rd2, %rd55;
	ld.global.u32 	%r34, [%rd56];
	setp.ge.s32 	%p54, %r34, %r1;
	setp.lt.s32 	%p55, %r34, %r2;
	and.pred  	%p56, %p54, %p55;
	@%p56 bra 	$L__BB0_58;
	mul.wide.s32 	%rd57, %r34, 4;
	add.s64 	%rd58, %rd3, %rd57;
	ld.global.f32 	%f112, [%rd58];
	bra.uni 	$L__BB0_59;
$L__BB0_58:
	sub.s32 	%r100, %r34, %r1;
	shl.b32 	%r101, %r100, 2;
	mov.u32 	%r102, cache;
	add.s32 	%r103, %r102, %r101;
	ld.shared.f32 	%f112, [%r103];
$L__BB0_59:
	add.s64 	%rd60, %rd1, %rd55;
	ld.global.f32 	%f90, [%rd60];
	fma.rn.f32 	%f113, %f112, %f90, %f113;
$L__BB0_60:
	cvta.to.global.u64 	%rd61, %rd14;
	add.s64 	%rd63, %rd61, %rd21;
	st.global.f32 	[%rd63], %f113;
$L__BB0_61:
	ret;

}


// ===== COMPILED SASS (sm_100) =====

	.target	sm_100

	.elftype	@"ET_EXEC"


//--------------------- .note.nv.tkinfo           --------------------------
	.section	.note.nv.tkinfo,"",@"SHT_NOTE"
	.sectionflags	@"SHF_NOTE_NV_TKINFO"
	.tkinfo
        /*0018*/ 	.word	0x00000002
        /*0030*/ 	.string	""
        /*0030*/ 	.string	"ptxas"
        /*0030*/ 	.string	"Cuda compilation tools, release 13.0, V13.0.88"
        /*0030*/ 	.string	"Build cuda_13.0.r13.0/compiler.36424714_0"
        /*0030*/ 	.string	"-arch sm_100 -m 64 "



//--------------------- .note.nv.cuinfo           --------------------------
	.section	.note.nv.cuinfo,"",@"SHT_NOTE"
	.sectionflags	@"SHF_NOTE_NV_CUINFO"
        /*0018*/ 	.short	0x0002
        /*001a*/ 	.short	0x0064
        /*001c*/ 	.short	0x0082
	.zero		2


//--------------------- .nv.info                  --------------------------
	.section	.nv.info,"",@"SHT_CUDA_INFO"
	.align	4


	//----- nvinfo : EIATTR_REGCOUNT
	.align		4
        /*0000*/ 	.byte	0x04, 0x2f
        /*0002*/ 	.short	(.L_1 - .L_0)
	.align		4
.L_0:
        /*0004*/ 	.word	index@(_Z4spmviPKiS0_PKfS2_Pf)
        /*0008*/ 	.word	0x00000020


	//----- nvinfo : EIATTR_FRAME_SIZE
	.align		4
.L_1:
        /*000c*/ 	.byte	0x04, 0x11
        /*000e*/ 	.short	(.L_3 - .L_2)
	.align		4
.L_2:
        /*0010*/ 	.word	index@(_Z4spmviPKiS0_PKfS2_Pf)
        /*0014*/ 	.word	0x00000000


	//----- nvinfo : EIATTR_MIN_STACK_SIZE
	.align		4
.L_3:
        /*0018*/ 	.byte	0x04, 0x12
        /*001a*/ 	.short	(.L_5 - .L_4)
	.align		4
.L_4:
        /*001c*/ 	.word	index@(_Z4spmviPKiS0_PKfS2_Pf)
        /*0020*/ 	.word	0x00000000
.L_5:


//--------------------- .nv.compat                --------------------------
	.section	.nv.compat,"",@"SHT_CUDA_COMPAT_INFO"
	.align	4
        /*0000*/ 	.byte	0x02, 0x09, 0x00, 0x00, 0x02, 0x02, 0x01, 0x00, 0x02, 0x05, 0x05, 0x00, 0x03, 0x07, 0x01, 0x01
        /*0010*/ 	.byte	0x02, 0x03, 0x00, 0x00, 0x02, 0x06, 0x01, 0x00, 0x04, 0x0b, 0x08, 0x00, 0x09, 0x00, 0x00, 0x00
        /*0020*/ 	.byte	0x00, 0x00, 0x00, 0x00


//--------------------- .nv.info._Z4spmviPKiS0_PKfS2_Pf --------------------------
	.section	.nv.info._Z4spmviPKiS0_PKfS2_Pf,"",@"SHT_CUDA_INFO"
	.sectionflags	@""
	.align	4


	//----- nvinfo : EIATTR_CUDA_API_VERSION
	.align		4
        /*0000*/ 	.byte	0x04, 0x37
        /*0002*/ 	.short	(.L_7 - .L_6)
.L_6:
        /*0004*/ 	.word	0x00000082


	//----- nvinfo : EIATTR_KPARAM_INFO
	.align		4
.L_7:
        /*0008*/ 	.byte	0x04, 0x17
        /*000a*/ 	.short	(.L_9 - .L_8)
.L_8:
        /*000c*/ 	.word	0x00000000
        /*0010*/ 	.short	0x0005
        /*0012*/ 	.short	0x0028
        /*0014*/ 	.byte	0x00, 0xf5, 0x21, 0x00


	//----- nvinfo : EIATTR_KPARAM_INFO
	.align		4
.L_9:
        /*0018*/ 	.byte	0x04, 0x17
        /*001a*/ 	.short	(.L_11 - .L_10)
.L_10:
        /*001c*/ 	.word	0x00000000
        /*0020*/ 	.short	0x0004
        /*0022*/ 	.short	0x0020
        /*0024*/ 	.byte	0x00, 0xf5, 0x21, 0x00


	//----- nvinfo : EIATTR_KPARAM_INFO
	.align		4
.L_11:
        /*0028*/ 	.byte	0x04, 0x17
        /*002a*/ 	.short	(.L_13 - .L_12)
.L_12:
        /*002c*/ 	.word	0x00000000
        /*0030*/ 	.short	0x0003
        /*0032*/ 	.short	0x0018
        /*0034*/ 	.byte	0x00, 0xf5, 0x21, 0x00


	//----- nvinfo : EIATTR_KPARAM_INFO
	.align		4
.L_13:
        /*0038*/ 	.byte	0x04, 0x17
        /*003a*/ 	.short	(.L_15 - .L_14)
.L_14:
        /*003c*/ 	.word	0x00000000
        /*0040*/ 	.short	0x0002
        /*0042*/ 	.short	0x0010
        /*0044*/ 	.byte	0x00, 0xf5, 0x21, 0x00


	//----- nvinfo : EIATTR_KPARAM_INFO
	.align		4
.L_15:
        /*0048*/ 	.byte	0x04, 0x17
        /*004a*/ 	.short	(.L_17 - .L_16)
.L_16:
        /*004c*/ 	.word	0x00000000
        /*0050*/ 	.short	0x0001
        /*0052*/ 	.short	0x0008
        /*0054*/ 	.byte	0x00, 0xf5, 0x21, 0x00


	//----- nvinfo : EIATTR_KPARAM_INFO
	.align		4
.L_17:
        /*0058*/ 	.byte	0x04, 0x17
        /*005a*/ 	.short	(.L_19 - .L_18)
.L_18:
        /*005c*/ 	.word	0x00000000
        /*0060*/ 	.short	0x0000
        /*0062*/ 	.short	0x0000
        /*0064*/ 	.byte	0x00, 0xf0, 0x11, 0x00


	//----- nvinfo : EIATTR_SPARSE_MMA_MASK
	.align		4
.L_19:
        /*0068*/ 	.byte	0x03, 0x50
        /*006a*/ 	.short	0x0000


	//----- nvinfo : EIATTR_MAXREG_COUNT
	.align		4
        /*006c*/ 	.byte	0x03, 0x1b
        /*006e*/ 	.short	0x00ff


	//----- nvinfo : EIATTR_NUM_BARRIERS
	.align		4
        /*0070*/ 	.byte	0x02, 0x4c
        /*0072*/ 	.byte	0x01
	.zero		1


	//----- nvinfo : EIATTR_MERCURY_ISA_VERSION
	.align		4
        /*0074*/ 	.byte	0x03, 0x5f
        /*0076*/ 	.short	0x0101


	//----- nvinfo : EIATTR_VRC_CTA_INIT_COUNT
	.align		4
        /*0078*/ 	.byte	0x02, 0x4a
	.zero		1
	.zero		1


	//----- nvinfo : EIATTR_EXIT_INSTR_OFFSETS
	.align		4
        /*007c*/ 	.byte	0x04, 0x1c
        /*007e*/ 	.short	(.L_21 - .L_20)


	//   ....[0]....
.L_20:
        /*0080*/ 	.word	0x00000160


	//   ....[1]....
        /*0084*/ 	.word	0x000012b0


	//----- nvinfo : EIATTR_CRS_STACK_SIZE
	.align		4
.L_21:
        /*0088*/ 	.byte	0x04, 0x1e
        /*008a*/ 	.short	(.L_23 - .L_22)
.L_22:
        /*008c*/ 	.word	0x00000000


	//----- nvinfo : EIATTR_CBANK_PARAM_SIZE
	.align		4
.L_23:
        /*0090*/ 	.byte	0x03, 0x19
        /*0092*/ 	.short	0x0030


	//----- nvinfo : EIATTR_PARAM_CBANK
	.align		4
        /*0094*/ 	.byte	0x04, 0x0a
        /*0096*/ 	.short	(.L_25 - .L_24)
	.align		4
.L_24:
        /*0098*/ 	.word	index@(.nv.constant0._Z4spmviPKiS0_PKfS2_Pf)
        /*009c*/ 	.short	0x0380
        /*009e*/ 	.short	0x0030


	//----- nvinfo : EIATTR_SW_WAR
	.align		4
.L_25:
        /*00a0*/ 	.byte	0x04, 0x36
        /*00a2*/ 	.short	(.L_27 - .L_26)
.L_26:
        /*00a4*/ 	.word	0x00000008
.L_27:


//--------------------- .nv.callgraph             --------------------------
	.section	.nv.callgraph,"",@"SHT_CUDA_CALLGRAPH"
	.align	4
	.sectionentsize	8
	.align		4
        /*0000*/ 	.word	0x00000000
	.align		4
        /*0004*/ 	.word	0xffffffff
	.align		4
        /*0008*/ 	.word	0x00000000
	.align		4
        /*000c*/ 	.word	0xfffffffe
	.align		4
        /*0010*/ 	.word	0x00000000
	.align		4
        /*0014*/ 	.word	0xfffffffd
	.align		4
        /*0018*/ 	.word	0x00000000
	.align		4
        /*001c*/ 	.word	0xfffffffc


//--------------------- .text._Z4spmviPKiS0_PKfS2_Pf --------------------------
	.section	.text._Z4spmviPKiS0_PKfS2_Pf,"ax",@progbits
	.align	128
        .global         _Z4spmviPKiS0_PKfS2_Pf
        .type           _Z4spmviPKiS0_PKfS2_Pf,@function
        .size           _Z4spmviPKiS0_PKfS2_Pf,(.L_x_12 - _Z4spmviPKiS0_PKfS2_Pf)
        .other          _Z4spmviPKiS0_PKfS2_Pf,@"STO_CUDA_ENTRY STV_DEFAULT"
_Z4spmviPKiS0_PKfS2_Pf:
.text._Z4spmviPKiS0_PKfS2_Pf:
[----:B------:R-:W-:Y:S01]  /*0000*/  LDC R1, c[0x0][0x37c] ;  /* 0x0000df00ff017b82 */ /* 0x000fe20000000800 */
[----:B------:R-:W0:Y:S07]  /*0010*/  S2R R5, SR_TID.X ;  /* 0x0000000000057919 */ /* 0x000e2e0000002100 */
[----:B------:R-:W1:Y:S01]  /*0020*/  S2UR UR4, SR_CTAID.X ;  /* 0x00000000000479c3 */ /* 0x000e620000002500 */
[----:B------:R-:W1:Y:S01]  /*0030*/  LDCU UR5, c[0x0][0x360] ;  /* 0x00006c00ff0577ac */ /* 0x000e620008000800 */
[----:B------:R-:W-:Y:S01]  /*0040*/  BSSY.RECONVERGENT B0, `(.L_x_0) ;  /* 0x0000010000007945 */ /* 0x000fe20003800200 */
[----:B------:R-:W2:Y:S01]  /*0050*/  LDCU UR6, c[0x0][0x380] ;  /* 0x00007000ff0677ac */ /* 0x000ea20008000800 */
[----:B------:R-:W3:Y:S01]  /*0060*/  LDCU.64 UR8, c[0x0][0x358] ;  /* 0x00006b00ff0877ac */ /* 0x000ee20008000a00 */
[----:B-1----:R-:W-:-:S04]  /*0070*/  UIMAD UR4, UR4, UR5, URZ ;  /* 0x00000005040472a4 */ /* 0x002fc8000f8e02ff */
[----:B------:R-:W-:Y:S02]  /*0080*/  UIADD3 UR5, UPT, UPT, UR4, UR5, URZ ;  /* 0x0000000504057290 */ /* 0x000fe4000fffe0ff */
[----:B0-----:R-:W-:-:S05]  /*0090*/  VIADD R0, R5, UR4 ;  /* 0x0000000405007c36 */ /* 0x001fca0008000000 */
[----:B--2---:R-:W-:-:S13]  /*00a0*/  ISETP.GE.AND P0, PT, R0, UR6, PT ;  /* 0x0000000600007c0c */ /* 0x004fda000bf06270 */
[----:B---3--:R-:W-:Y:S05]  /*00b0*/  @P0 BRA `(.L_x_1) ;  /* 0x0000000000200947 */ /* 0x008fea0003800000 */
[----:B------:R-:W0:Y:S02]  /*00c0*/  LDC.64 R2, c[0x0][0x3a0] ;  /* 0x0000e800ff027b82 */ /* 0x000e240000000a00 */
[----:B0-----:R-:W-:-:S06]  /*00d0*/  IMAD.WIDE R2, R0, 0x4, R2 ;  /* 0x0000000400027825 */ /* 0x001fcc00078e0202 */
[----:B------:R-:W2:Y:S01]  /*00e0*/  LDG.E R2, desc[UR8][R2.64] ;  /* 0x0000000802027981 */ /* 0x000ea2000c1e1900 */
[----:B------:R-:W0:Y:S01]  /*00f0*/  S2UR UR7, SR_CgaCtaId ;  /* 0x00000000000779c3 */ /* 0x000e220000008800 */
[----:B------:R-:W-:Y:S02]  /*0100*/  UMOV UR6, 0x400 ;  /* 0x0000040000067882 */ /* 0x000fe40000000000 */
[----:B0-----:R-:W-:-:S06]  /*0110*/  ULEA UR6, UR7, UR6, 0x18 ;  /* 0x0000000607067291 */ /* 0x001fcc000f8ec0ff */
[----:B------:R-:W-:-:S05]  /*0120*/  LEA R5, R5, UR6, 0x2 ;  /* 0x0000000605057c11 */ /* 0x000fca000f8e10ff */
[----:B--2---:R0:W-:Y:S02]  /*0130*/  STS [R5], R2 ;  /* 0x0000000205007388 */ /* 0x0041e40000000800 */
.L_x_1:
[----:B------:R-:W-:Y:S05]  /*0140*/  BSYNC.RECONVERGENT B0 ;  /* 0x0000000000007941 */ /* 0x000fea0003800200 */
.L_x_0:
[----:B------:R-:W-:Y:S06]  /*0150*/  BAR.SYNC.DEFER_BLOCKING 0x0 ;  /* 0x0000000000007b1d */ /* 0x000fec0000010000 */
[----:B------:R-:W-:Y:S05]  /*0160*/  @P0 EXIT ;  /* 0x000000000000094d */ /* 0x000fea0003800000 */
[----:B0-----:R-:W0:Y:S02]  /*0170*/  LDC.64 R2, c[0x0][0x388] ;  /* 0x0000e200ff027b82 */ /* 0x001e240000000a00 */
[----:B0-----:R-:W-:-:S05]  /*0180*/  IMAD.WIDE R2, R0, 0x4, R2 ;  /* 0x0000000400027825 */ /* 0x001fca00078e0202 */
[----:B------:R-:W2:Y:S04]  /*0190*/  LDG.E R4, desc[UR8][R2.64] ;  /* 0x0000000802047981 */ /* 0x000ea8000c1e1900 */
[----:B------:R-:W2:Y:S01]  /*01a0*/  LDG.E R6, desc[UR8][R2.64+0x4] ;  /* 0x0000040802067981 */ /* 0x000ea2000c1e1900 */
[----:B------:R-:W-:Y:S01]  /*01b0*/  BSSY.RECONVERGENT B0, `(.L_x_2) ;  /* 0x000010c000007945 */ /* 0x000fe20003800200 */
[----:B------:R-:W-:Y:S01]  /*01c0*/  IMAD.MOV.U32 R24, RZ, RZ, RZ ;  /* 0x000000ffff187224 */ /* 0x000fe200078e00ff */
[----:B--2---:R-:W-:-:S13]  /*01d0*/  ISETP.GE.AND P0, PT, R4, R6, PT ;  /* 0x000000060400720c */ /* 0x004fda0003f06270 */
[----:B------:R-:W-:Y:S05]  /*01e0*/  @P0 BRA `(.L_x_3) ;  /* 0x0000001000200947 */ /* 0x000fea0003800000 */
[----:B------:R-:W-:Y:S01]  /*01f0*/  IMAD.MOV.U32 R3, RZ, RZ, R4 ;  /* 0x000000ffff037224 */ /* 0x000fe200078e0004 */
[----:B------:R-:W-:Y:S01]  /*0200*/  BSSY.RECONVERGENT B1, `(.L_x_4) ;  /* 0x0000087000017945 */ /* 0x000fe20003800200 */
[----:B------:R-:W-:Y:S02]  /*0210*/  IMAD.MOV.U32 R24, RZ, RZ, RZ ;  /* 0x000000ffff187224 */ /* 0x000fe400078e00ff */
[----:B------:R-:W-:Y:S02]  /*0220*/  IMAD.IADD R4, R6, 0x1, -R3 ;  /* 0x0000000106047824 */ /* 0x000fe400078e0a03 */
[----:B------:R-:W-:-:S03]  /*0230*/  IMAD.IADD R6, R3, 0x1, -R6 ;  /* 0x0000000103067824 */ /* 0x000fc600078e0a06 */
[----:B------:R-:W-:Y:S02]  /*0240*/  LOP3.LUT R5, R4, 0x7, RZ, 0xc0, !PT ;  /* 0x0000000704057812 */ /* 0x000fe400078ec0ff */
[----:B------:R-:W-:Y:S02]  /*0250*/  ISETP.GT.U32.AND P0, PT, R6, -0x8, PT ;  /* 0xfffffff80600780c */ /* 0x000fe40003f04070 */
[----:B------:R-:W-:-:S11]  /*0260*/  ISETP.NE.AND P5, PT, R5, RZ, PT ;  /* 0x000000ff0500720c */ /* 0x000fd60003fa5270 */
[----:B------:R-:W-:Y:S05]  /*0270*/  @P0 BRA `(.L_x_5) ;  /* 0x0000000400fc0947 */ /* 0x000fea0003800000 */
[----:B------:R-:W0:Y:S01]  /*0280*/  LDC.64 R10, c[0x0][0x390] ;  /* 0x0000e400ff0a7b82 */ /* 0x000e220000000a00 */
[----:B------:R-:W-:Y:S01]  /*0290*/  LOP3.LUT R2, R4, 0xfffffff8, RZ, 0xc0, !PT ;  /* 0xfffffff804027812 */ /* 0x000fe200078ec0ff */
[----:B------:R-:W-:-:S04]  /*02a0*/  IMAD.MOV.U32 R24, RZ, RZ, RZ ;  /* 0x000000ffff187224 */ /* 0x000fc800078e00ff */
[----:B------:R-:W-:Y:S02]  /*02b0*/  IMAD.MOV R2, RZ, RZ, -R2 ;  /* 0x000000ffff027224 */ /* 0x000fe400078e0a02 */
[----:B------:R-:W1:Y:S01]  /*02c0*/  LDC.64 R12, c[0x0][0x398] ;  /* 0x0000e600ff0c7b82 */ /* 0x000e620000000a00 */
[----:B0-----:R-:W-:-:S05]  /*02d0*/  IADD3 R10, P0, PT, R10, 0x10, RZ ;  /* 0x000000100a0a7810 */ /* 0x001fca0007f1e0ff */
[----:B------:R-:W-:Y:S01]  /*02e0*/  IMAD.X R11, RZ, RZ, R11, P0 ;  /* 0x000000ffff0b7224 */ /* 0x000fe200000e060b */
[----:B-1----:R-:W-:-:S04]  /*02f0*/  IADD3 R12, P1, PT, R12, 0x10, RZ ;  /* 0x000000100c0c7810 */ /* 0x002fc80007f3e0ff */
[----:B------:R-:W-:-:S09]  /*0300*/  IADD3.X R13, PT, PT, RZ, R13, RZ, P1, !PT ;  /* 0x0000000dff0d7210 */ /* 0x000fd20000ffe4ff */
.L_x_6:
[----:B------:R-:W-:-:S05]  /*0310*/  IMAD.WIDE R16, R3, 0x4, R10 ;  /* 0x0000000403107825 */ /* 0x000fca00078e020a */
[----:B------:R-:W2:Y:S04]  /*0320*/  LDG.E R15, desc[UR8][R16.64+-0x10] ;  /* 0xfffff008100f7981 */ /* 0x000ea8000c1e1900 */
[----:B------:R-:W3:Y:S04]  /*0330*/  LDG.E R6, desc[UR8][R16.64+-0xc] ;  /* 0xfffff40810067981 */ /* 0x000ee8000c1e1900 */
[----:B------:R-:W4:Y:S04]  /*0340*/  LDG.E R27, desc[UR8][R16.64+-0x4] ;  /* 0xfffffc08101b7981 */ /* 0x000f28000c1e1900 */
[----:B------:R-:W5:Y:S01]  /*0350*/  LDG.E R25, desc[UR8][R16.64] ;  /* 0x0000000810197981 */ /* 0x000f62000c1e1900 */
[----:B--2---:R-:W-:-:S04]  /*0360*/  ISETP.GE.AND P0, PT, R15, UR5, PT ;  /* 0x000000050f007c0c */ /* 0x004fc8000bf06270 */
[----:B------:R-:W-:-:S13]  /*0370*/  ISETP.LT.OR P0, PT, R15, UR4, P0 ;  /* 0x000000040f007c0c */ /* 0x000fda0008701670 */
[----:B------:R-:W0:Y:S01]  /*0380*/  @!P0 S2R R9, SR_CgaCtaId ;  /* 0x0000000000098919 */ /* 0x000e220000008800 */
[----:B------:R-:W-:Y:S01]  /*0390*/  @!P0 MOV R8, 0x400 ;  /* 0x0000040000088802 */ /* 0x000fe20000000f00 */
[----:B------:R-:W-:Y:S01]  /*03a0*/  @!P0 VIADD R7, R15, -UR4 ;  /* 0x800000040f078c36 */ /* 0x000fe20008000000 */
[----:B------:R-:W1:Y:S02]  /*03b0*/  @P0 LDC.64 R20, c[0x0][0x3a0] ;  /* 0x0000e800ff140b82 */ /* 0x000e640000000a00 */
[----:B0-----:R-:W-:Y:S02]  /*03c0*/  @!P0 LEA R8, R9, R8, 0x18 ;  /* 0x0000000809088211 */ /* 0x001fe400078ec0ff */
[----:B------:R-:W2:Y:S03]  /*03d0*/  LDG.E R9, desc[UR8][R16.64+-0x8] ;  /* 0xfffff80810097981 */ /* 0x000ea6000c1e1900 */
[----:B------:R-:W-:-:S02]  /*03e0*/  @!P0 IMAD R8, R7, 0x4, R8 ;  /* 0x0000000407088824 */ /* 0x000fc400078e0208 */
[----:B-1----:R-:W-:Y:S01]  /*03f0*/  @P0 IMAD.WIDE R20, R15, 0x4, R20 ;  /* 0x000000040f140825 */ /* 0x002fe200078e0214 */
[----:B------:R-:W2:Y:S04]  /*0400*/  LDG.E R7, desc[UR8][R16.64+0x4] ;  /* 0x0000040810077981 */ /* 0x000ea8000c1e1900 */
[----:B------:R0:W1:Y:S01]  /*0410*/  @!P0 LDS R29, [R8] ;  /* 0x00000000081d8984 */ /* 0x0000620000000800 */
[----:B------:R-:W-:-:S05]  /*0420*/  IMAD.WIDE R14, R3, 0x4, R12 ;  /* 0x00000004030e7825 */ /* 0x000fca00078e020c */
[----:B------:R-:W1:Y:S04]  /*0430*/  LDG.E R26, desc[UR8][R14.64+-0x10] ;  /* 0xfffff0080e1a7981 */ /* 0x000e68000c1e1900 */
[----:B------:R5:W1:Y:S01]  /*0440*/  @P0 LDG.E R29, desc[UR8][R20.64] ;  /* 0x00000008141d0981 */ /* 0x000a62000c1e1900 */
[----:B---3--:R-:W-:-:S04]  /*0450*/  ISETP.GE.AND P4, PT, R6, UR5, PT ;  /* 0x0000000506007c0c */ /* 0x008fc8000bf86270 */
[----:B------:R-:W-:-:S13]  /*0460*/  ISETP.GE.AND P4, PT, R6, UR4, !P4 ;  /* 0x0000000406007c0c */ /* 0x000fda000e786270 */
[----:B------:R-:W3:Y:S02]  /*0470*/  @!P4 LDC.64 R18, c[0x0][0x3a0] ;  /* 0x0000e800ff12cb82 */ /* 0x000ee40000000a00 */
[----:B---3--:R-:W-:-:S05]  /*0480*/  @!P4 IMAD.WIDE R18, R6, 0x4, R18 ;  /* 0x000000040612c825 */ /* 0x008fca00078e0212 */
[----:B0-----:R0:W3:Y:S01]  /*0490*/  @!P4 LDG.E R8, desc[UR8][R18.64] ;  /* 0x000000081208c981 */ /* 0x0010e2000c1e1900 */
[----:B------:R-:W0:Y:S01]  /*04a0*/  @P4 S2R R28, SR_CgaCtaId ;  /* 0x00000000001c4919 */ /* 0x000e220000008800 */
[----:B----4-:R-:W-:Y:S02]  /*04b0*/  ISETP.GE.AND P1, PT, R27, UR5, PT ;  /* 0x000000051b007c0c */ /* 0x010fe4000bf26270 */
[----:B-----5:R-:W-:Y:S02]  /*04c0*/  ISETP.GE.AND P2, PT, R25, UR5, PT ;  /* 0x0000000519007c0c */ /* 0x020fe4000bf46270 */
[----:B------:R-:W-:Y:S02]  /*04d0*/  ISETP.GE.AND P1, PT, R27, UR4, !P1 ;  /* 0x000000041b007c0c */ /* 0x000fe4000cf26270 */
[----:B------:R-:W-:Y:S02]  /*04e0*/  @P4 MOV R21, 0x400 ;  /* 0x0000040000154802 */ /* 0x000fe40000000f00 */
[----:B------:R-:W-:Y:S01]  /*04f0*/  ISETP.GE.AND P2, PT, R25, UR4, !P2 ;  /* 0x0000000419007c0c */ /* 0x000fe2000d746270 */
[----:B------:R-:W-:-:S12]  /*0500*/  @P4 VIADD R6, R6, -UR4 ;  /* 0x8000000406064c36 */ /* 0x000fd80008000000 */
[----:B0-----:R-:W0:Y:S01]  /*0510*/  @!P2 LDC.64 R18, c[0x0][0x3a0] ;  /* 0x0000e800ff12ab82 */ /* 0x001e220000000a00 */
[----:B------:R-:W-:-:S05]  /*0520*/  @P4 LEA R21, R28, R21, 0x18 ;  /* 0x000000151c154211 */ /* 0x000fca00078ec0ff */
[----:B------:R-:W-:Y:S02]  /*0530*/  @P4 IMAD R6, R6, 0x4, R21 ;  /* 0x0000000406064824 */ /* 0x000fe400078e0215 */
[----:B------:R-:W4:Y:S01]  /*0540*/  @!P1 LDC.64 R20, c[0x0][0x3a0] ;  /* 0x0000e800ff149b82 */ /* 0x000f220000000a00 */
[----:B0-----:R-:W-:-:S06]  /*0550*/  @!P2 IMAD.WIDE R18, R25, 0x4, R18 ;  /* 0x000000041912a825 */ /* 0x001fcc00078e0212 */
[----:B------:R0:W5:Y:S01]  /*0560*/  @!P2 LDG.E R18, desc[UR8][R18.64] ;  /* 0x000000081212a981 */ /* 0x000162000c1e1900 */
[----:B--2---:R-:W-:-:S04]  /*0570*/  ISETP.GE.AND P0, PT, R9, UR5, PT ;  /* 0x0000000509007c0c */ /* 0x004fc8000bf06270 */
[----:B------:R-:W-:-:S13]  /*0580*/  ISETP.GE.AND P0, PT, R9, UR4, !P0 ;  /* 0x0000000409007c0c */ /* 0x000fda000c706270 */
[----:B------:R-:W2:Y:S02]  /*0590*/  @!P0 LDC.64 R22, c[0x0][0x3a0] ;  /* 0x0000e800ff168b82 */ /* 0x000ea40000000a00 */
[----:B--2---:R-:W-:-:S06]  /*05a0*/  @!P0 IMAD.WIDE R22, R9, 0x4, R22 ;  /* 0x0000000409168825 */ /* 0x004fcc00078e0216 */
[----:B------:R3:W2:Y:S01]  /*05b0*/  @!P0 LDG.E R22, desc[UR8][R22.64] ;  /* 0x0000000816168981 */ /* 0x0006a2000c1e1900 */
[----:B-1----:R-:W-:-:S03]  /*05c0*/  FFMA R24, R26, R29, R24 ;  /* 0x0000001d1a187223 */ /* 0x002fc60000000018 */
[----:B------:R-:W3:Y:S04]  /*05d0*/  LDG.E R26, desc[UR8][R16.64+0x8] ;  /* 0x00000808101a7981 */ /* 0x000ee8000c1e1900 */
[----:B------:R-:W5:Y:S04]  /*05e0*/  LDG.E R23, desc[UR8][R14.64+-0xc] ;  /* 0xfffff4080e177981 */ /* 0x000f68000c1e1900 */
[----:B------:R1:W2:Y:S01]  /*05f0*/  LDG.E R16, desc[UR8][R16.64+0xc] ;  /* 0x00000c0810107981 */ /* 0x0002a2000c1e1900 */
[----:B------:R-:W-:-:S04]  /*0600*/  ISETP.GE.AND P3, PT, R7, UR5, PT ;  /* 0x0000000507007c0c */ /* 0x000fc8000bf66270 */
[----:B------:R-:W-:Y:S01]  /*0610*/  ISETP.GE.AND P3, PT, R7, UR4, !P3 ;  /* 0x0000000407007c0c */ /* 0x000fe2000df66270 */
[----:B----4-:R-:W-:-:S06]  /*0620*/  @!P1 IMAD.WIDE R20, R27, 0x4, R20 ;  /* 0x000000041b149825 */ /* 0x010fcc00078e0214 */
[----:B------:R4:W4:Y:S06]  /*0630*/  @!P1 LDG.E R20, desc[UR8][R20.64] ;  /* 0x0000000814149981 */ /* 0x00092c000c1e1900 */
[----:B------:R-:W0:Y:S01]  /*0640*/  @!P3 LDC.64 R28, c[0x0][0x3a0] ;  /* 0x0000e800ff1cbb82 */ /* 0x000e220000000a00 */
[----:B------:R1:W5:Y:S01]  /*0650*/  @P4 LDS R8, [R6] ;  /* 0x0000000006084984 */ /* 0x0003620000000800 */
[----:B0-----:R-:W-:-:S06]  /*0660*/  @!P3 IMAD.WIDE R28, R7, 0x4, R28 ;  /* 0x00000004071cb825 */ /* 0x001fcc00078e021c */
[----:B------:R-:W4:Y:S01]  /*0670*/  @!P3 LDG.E R28, desc[UR8][R28.64] ;  /* 0x000000081c1cb981 */ /* 0x000f22000c1e1900 */
[----:B------:R-:W0:Y:S01]  /*0680*/  @P0 S2R R19, SR_CgaCtaId ;  /* 0x0000000000130919 */ /* 0x000e220000008800 */
[----:B------:R-:W-:Y:S01]  /*0690*/  @P0 IADD3 R9, PT, PT, R9, -UR4, RZ ;  /* 0x8000000409090c10 */ /* 0x000fe2000fffe0ff */
[----:B-1----:R-:W1:Y:S01]  /*06a0*/  @P3 S2R R6, SR_CgaCtaId ;  /* 0x0000000000063919 */ /* 0x002e620000008800 */
[----:B------:R-:W-:Y:S01]  /*06b0*/  @P1 MOV R21, 0x400 ;  /* 0x0000040000151802 */ /* 0x000fe20000000f00 */
[----:B------:R-:W-:Y:S02]  /*06c0*/  @P3 VIADD R7, R7, -UR4 ;  /* 0x8000000407073c36 */ /* 0x000fe40008000000 */
[----:B------:R-:W-:Y:S01]  /*06d0*/  @P1 VIADD R27, R27, -UR4 ;  /* 0x800000041b1b1c36 */ /* 0x000fe20008000000 */
[----:B------:R-:W4:Y:S01]  /*06e0*/  LDG.E R29, desc[UR8][R14.64+0xc] ;  /* 0x00000c080e1d7981 */ /* 0x000f22000c1e1900 */
[----:B------:R-:W-:Y:S01]  /*06f0*/  @P2 VIADD R25, R25, -UR4 ;  /* 0x8000000419192c36 */ /* 0x000fe20008000000 */
[C---:B---3--:R-:W-:Y:S01]  /*0700*/  ISETP.GE.AND P4, PT, R26.reuse, UR5, PT ;  /* 0x000000051a007c0c */ /* 0x048fe2000bf86270 */
[----:B-----5:R-:W-:Y:S01]  /*0710*/  FFMA R23, R23, R8, R24 ;  /* 0x0000000817177223 */ /* 0x020fe20000000018 */
[----:B------:R-:W-:Y:S01]  /*0720*/  @P0 MOV R8, 0x400 ;  /* 0x0000040000080802 */ /* 0x000fe20000000f00 */
[----:B------:R-:W3:Y:S01]  /*0730*/  @P1 S2R R24, SR_CgaCtaId ;  /* 0x0000000000181919 */ /* 0x000ee20000008800 */
[----:B------:R-:W-:-:S02]  /*0740*/  ISETP.GE.AND P4, PT, R26, UR4, !P4 ;  /* 0x000000041a007c0c */ /* 0x000fc4000e786270 */
[----:B0-----:R-:W-:-:S05]  /*0750*/  @P0 LEA R8, R19, R8, 0x18 ;  /* 0x0000000813080211 */ /* 0x001fca00078ec0ff */
[----:B------:R-:W-:Y:S02]  /*0760*/  @P0 IMAD R19, R9, 0x4, R8 ;  /* 0x0000000409130824 */ /* 0x000fe400078e0208 */
[----:B------:R-:W0:Y:S04]  /*0770*/  @P2 S2R R8, SR_CgaCtaId ;  /* 0x0000000000082919 */ /* 0x000e280000008800 */
[----:B------:R-:W5:Y:S01]  /*0780*/  @P4 S2R R17, SR_CgaCtaId ;  /* 0x0000000000114919 */ /* 0x000f620000008800 */
[----:B------:R1:W5:Y:S01]  /*0790*/  @P0 LDS R22, [R19] ;  /* 0x0000000013160984 */ /* 0x0003620000000800 */
[----:B--2---:R-:W-:-:S04]  /*07a0*/  ISETP.GE.AND P0, PT, R16, UR5, PT ;  /* 0x0000000510007c0c */ /* 0x004fc8000bf06270 */
[----:B------:R-:W-:Y:S02]  /*07b0*/  ISETP.GE.AND P0, PT, R16, UR4, !P0 ;  /* 0x0000000410007c0c */ /* 0x000fe4000c706270 */
[----:B------:R-:W-:Y:S02]  /*07c0*/  @P2 MOV R9, 0x400 ;  /* 0x0000040000092802 */ /* 0x000fe40000000f00 */
[----:B---3--:R-:W-:Y:S02]  /*07d0*/  @P1 LEA R24, R24, R21, 0x18 ;  /* 0x0000001518181211 */ /* 0x008fe400078ec0ff */
[----:B----4-:R-:W-:-:S04]  /*07e0*/  @P3 MOV R21, 0x400 ;  /* 0x0000040000153802 */ /* 0x010fc80000000f00 */
[----:B-1----:R-:W-:Y:S01]  /*07f0*/  @P3 LEA R6, R6, R21, 0x18 ;  /* 0x0000001506063211 */ /* 0x002fe200078ec0ff */
[----:B------:R-:W-:Y:S01]  /*0800*/  @P1 IMAD R27, R27, 0x4, R24 ;  /* 0x000000041b1b1824 */ /* 0x000fe200078e0218 */
[----:B------:R-:W2:Y:S02]  /*0810*/  LDG.E R21, desc[UR8][R14.64+0x4] ;  /* 0x000004080e157981 */ /* 0x000ea4000c1e1900 */
[----:B------:R-:W-:Y:S02]  /*0820*/  @P3 LEA R19, R7, R6, 0x2 ;  /* 0x0000000607133211 */ /* 0x000fe400078e10ff */
[----:B------:R-:W-:Y:S01]  /*0830*/  @P4 MOV R6, 0x400 ;  /* 0x0000040000064802 */ /* 0x000fe20000000f00 */
[----:B------:R1:W3:Y:S01]  /*0840*/  @P1 LDS R20, [R27] ;  /* 0x000000001b141984 */ /* 0x0002e20000000800 */
[----:B0-----:R-:W-:Y:S02]  /*0850*/  @P2 LEA R24, R8, R9, 0x18 ;  /* 0x0000000908182211 */ /* 0x001fe400078ec0ff */
[----:B------:R-:W0:Y:S01]  /*0860*/  @!P4 LDC.64 R8, c[0x0][0x3a0] ;  /* 0x0000e800ff08cb82 */ /* 0x000e220000000a00 */
[----:B-----5:R-:W-:Y:S01]  /*0870*/  @P4 LEA R17, R17, R6, 0x18 ;  /* 0x0000000611114211 */ /* 0x020fe200078ec0ff */
[----:B------:R4:W-:Y:S04]  /*0880*/  @P3 LDS R28, [R19] ;  /* 0x00000000131c3984 */ /* 0x0009e80000000800 */
[----:B-1----:R-:W3:Y:S02]  /*0890*/  LDG.E R27, desc[UR8][R14.64+-0x4] ;  /* 0xfffffc080e1b7981 */ /* 0x002ee4000c1e1900 */
[----:B------:R-:W1:Y:S01]  /*08a0*/  @!P0 LDC.64 R6, c[0x0][0x3a0] ;  /* 0x0000e800ff068b82 */ /* 0x000e620000000a00 */
[----:B------:R-:W-:-:S02]  /*08b0*/  @P2 IMAD R25, R25, 0x4, R24 ;  /* 0x0000000419192824 */ /* 0x000fc400078e0218 */
[----:B------:R-:W5:Y:S04]  /*08c0*/  LDG.E R24, desc[UR8][R14.64+-0x8] ;  /* 0xfffff8080e187981 */ /* 0x000f68000c1e1900 */
[----:B------:R0:W3:Y:S04]  /*08d0*/  @P2 LDS R18, [R25] ;  /* 0x0000000019122984 */ /* 0x0000e80000000800 */
[----:B----4-:R-:W4:Y:S04]  /*08e0*/  LDG.E R19, desc[UR8][R14.64+0x8] ;  /* 0x000008080e137981 */ /* 0x010f28000c1e1900 */
[----:B0-----:R-:W2:Y:S01]  /*08f0*/  LDG.E R25, desc[UR8][R14.64] ;  /* 0x000000080e197981 */ /* 0x001ea2000c1e1900 */
[----:B------:R-:W-:-:S06]  /*0900*/  @!P4 IMAD.WIDE R8, R26, 0x4, R8 ;  /* 0x000000041a08c825 */ /* 0x000fcc00078e0208 */
[----:B------:R0:W4:Y:S01]  /*0910*/  @!P4 LDG.E R8, desc[UR8][R8.64] ;  /* 0x000000080808c981 */ /* 0x000122000c1e1900 */
[----:B-1----:R-:W-:-:S06]  /*0920*/  @!P0 IMAD.WIDE R6, R16, 0x4, R6 ;  /* 0x0000000410068825 */ /* 0x002fcc00078e0206 */
[----:B------:R-:W4:Y:S01]  /*0930*/  @!P0 LDG.E R6, desc[UR8][R6.64] ;  /* 0x0000000806068981 */ /* 0x000f22000c1e1900 */
[----:B------:R-:W1:Y:S01]  /*0940*/  @P0 S2R R7, SR_CgaCtaId ;  /* 0x0000000000070919 */ /* 0x000e620000008800 */
[----:B0-----:R-:W-:Y:S01]  /*0950*/  @P0 MOV R9, 0x400 ;  /* 0x0000040000090802 */ /* 0x001fe20000000f00 */
[----:B------:R-:W-:Y:S02]  /*0960*/  @P4 VIADD R26, R26, -UR4 ;  /* 0x800000041a1a4c36 */ /* 0x000fe40008000000 */
[----:B------:R-:W-:Y:S02]  /*0970*/  @P0 VIADD R16, R16, -UR4 ;  /* 0x8000000410100c36 */ /* 0x000fe40008000000 */
[----:B------:R-:W-:Y:S01]  /*0980*/  @P4 IMAD R17, R26, 0x4, R17 ;  /* 0x000000041a114824 */ /* 0x000fe200078e0211 */
[----:B-1----:R-:W-:-:S05]  /*0990*/  @P0 LEA R9, R7, R9, 0x18 ;  /* 0x0000000907090211 */ /* 0x002fca00078ec0ff */
[----:B------:R-:W-:Y:S02]  /*09a0*/  @P0 IMAD R16, R16, 0x4, R9 ;  /* 0x0000000410100824 */ /* 0x000fe400078e0209 */
[----:B------:R-:W-:Y:S01]  /*09b0*/  VIADD R2, R2, 0x8 ;  /* 0x0000000802027836 */ /* 0x000fe20000000000 */
[----:B------:R-:W-:Y:S01]  /*09c0*/  IADD3 R3, PT, PT, R3, 0x8, RZ ;  /* 0x0000000803037810 */ /* 0x000fe20007ffe0ff */
[----:B------:R-:W4:Y:S04]  /*09d0*/  @P4 LDS R8, [R17] ;  /* 0x0000000011084984 */ /* 0x000f280000000800 */
[----:B------:R-:W0:Y:S01]  /*09e0*/  @P0 LDS R6, [R16] ;  /* 0x0000000010060984 */ /* 0x000e220000000800 */
[----:B-----5:R-:W-:Y:S01]  /*09f0*/  FFMA R22, R24, R22, R23 ;  /* 0x0000001618167223 */ /* 0x020fe20000000017 */
[----:B------:R-:W-:-:S03]  /*0a00*/  ISETP.NE.AND P0, PT, R2, RZ, PT ;  /* 0x000000ff0200720c */ /* 0x000fc60003f05270 */
[----:B---3--:R-:W-:-:S04]  /*0a10*/  FFMA R20, R27, R20, R22 ;  /* 0x000000141b147223 */ /* 0x008fc80000000016 */
[----:B--2---:R-:W-:-:S04]  /*0a20*/  FFMA R18, R25, R18, R20 ;  /* 0x0000001219127223 */ /* 0x004fc80000000014 */
[----:B------:R-:W-:-:S04]  /*0a30*/  FFMA R18, R21, R28, R18 ;  /* 0x0000001c15127223 */ /* 0x000fc80000000012 */
[----:B----4-:R-:W-:-:S04]  /*0a40*/  FFMA R8, R19, R8, R18 ;  /* 0x0000000813087223 */ /* 0x010fc80000000012 */
[----:B0-----:R-:W-:Y:S01]  /*0a50*/  FFMA R24, R29, R6, R8 ;  /* 0x000000061d187223 */ /* 0x001fe20000000008 */
[----:B------:R-:W-:Y:S06]  /*0a60*/  @P0 BRA `(.L_x_6) ;  /* 0xfffffff800280947 */ /* 0x000fec000383ffff */
.L_x_5:
[----:B------:R-:W-:Y:S05]  /*0a70*/  BSYNC.RECONVERGENT B1 ;  /* 0x0000000000017941 */ /* 0x000fea0003800200 */
.L_x_4:
[----:B------:R-:W-:Y:S05]  /*0a80*/  @!P5 BRA `(.L_x_3) ;  /* 0x0000000400f8d947 */ /* 0x000fea0003800000 */
[----:B------:R-:W-:Y:S01]  /*0a90*/  ISETP.GE.U32.AND P0, PT, R5, 0x4, PT ;  /* 0x000000040500780c */ /* 0x000fe20003f06070 */
[----:B------:R-:W-:Y:S01]  /*0aa0*/  BSSY.RECONVERGENT B1, `(.L_x_7) ;  /* 0x0000041000017945 */ /* 0x000fe20003800200 */
[----:B------:R-:W-:-:S04]  /*0ab0*/  LOP3.LUT R14, R4, 0x3, RZ, 0xc0, !PT ;  /* 0x00000003040e7812 */ /* 0x000fc800078ec0ff */
[----:B------:R-:W-:-:S07]  /*0ac0*/  ISETP.NE.AND P4, PT, R14, RZ, PT ;  /* 0x000000ff0e00720c */ /* 0x000fce0003f85270 */
[----:B------:R-:W-:Y:S06]  /*0ad0*/  @!P0 BRA `(.L_x_8) ;  /* 0x0000000000f48947 */ /* 0x000fec0003800000 */
[----:B------:R-:W0:Y:S08]  /*0ae0*/  LDC.64 R6, c[0x0][0x390] ;  /* 0x0000e400ff067b82 */ /* 0x000e300000000a00 */
[----:B------:R-:W1:Y:S01]  /*0af0*/  LDC.64 R10, c[0x0][0x398] ;  /* 0x0000e600ff0a7b82 */ /* 0x000e620000000a00 */
[----:B0-----:R-:W-:-:S05]  /*0b00*/  IMAD.WIDE R6, R3, 0x4, R6 ;  /* 0x0000000403067825 */ /* 0x001fca00078e0206 */
[----:B------:R-:W2:Y:S04]  /*0b10*/  LDG.E R12, desc[UR8][R6.64] ;  /* 0x00000008060c7981 */ /* 0x000ea8000c1e1900 */
[----:B------:R-:W3:Y:S04]  /*0b20*/  LDG.E R2, desc[UR8][R6.64+0x4] ;  /* 0x0000040806027981 */ /* 0x000ee8000c1e1900 */
[----:B------:R-:W4:Y:S04]  /*0b30*/  LDG.E R13, desc[UR8][R6.64+0x8] ;  /* 0x00000808060d7981 */ /* 0x000f28000c1e1900 */
[----:B------:R-:W5:Y:S01]  /*0b40*/  LDG.E R15, desc[UR8][R6.64+0xc] ;  /* 0x00000c08060f7981 */ /* 0x000f62000c1e1900 */
[----:B-1----:R-:W-:-:S05]  /*0b50*/  IMAD.WIDE R10, R3, 0x4, R10 ;  /* 0x00000004030a7825 */ /* 0x002fca00078e020a */
[----:B------:R-:W5:Y:S04]  /*0b60*/  LDG.E R25, desc[UR8][R10.64] ;  /* 0x000000080a197981 */ /* 0x000f68000c1e1900 */
[----:B------:R-:W5:Y:S04]  /*0b70*/  LDG.E R23, desc[UR8][R10.64+0x4] ;  /* 0x000004080a177981 */ /* 0x000f68000c1e1900 */
[----:B------:R-:W5:Y:S01]  /*0b80*/  LDG.E R19, desc[UR8][R10.64+0x8] ;  /* 0x000008080a137981 */ /* 0x000f62000c1e1900 */
[----:B--2---:R-:W-:Y:S02]  /*0b90*/  ISETP.GE.AND P0, PT, R12, UR5, PT ;  /* 0x000000050c007c0c */ /* 0x004fe4000bf06270 */
[----:B---3--:R-:W-:-:S02]  /*0ba0*/  ISETP.GE.AND P1, PT, R2, UR5, PT ;  /* 0x0000000502007c0c */ /* 0x008fc4000bf26270 */
[----:B------:R-:W-:Y:S02]  /*0bb0*/  ISETP.GE.AND P0, PT, R12, UR4, !P0 ;  /* 0x000000040c007c0c */ /* 0x000fe4000c706270 */
[----:B----4-:R-:W-:Y:S02]  /*0bc0*/  ISETP.GE.AND P2, PT, R13, UR5, PT ;  /* 0x000000050d007c0c */ /* 0x010fe4000bf46270 */
[----:B------:R-:W-:Y:S02]  /*0bd0*/  ISETP.GE.AND P1, PT, R2, UR4, !P1 ;  /* 0x0000000402007c0c */ /* 0x000fe4000cf26270 */
[----:B-----5:R-:W-:Y:S02]  /*0be0*/  ISETP.GE.AND P3, PT, R15, UR5, PT ;  /* 0x000000050f007c0c */ /* 0x020fe4000bf66270 */
[----:B------:R-:W-:Y:S02]  /*0bf0*/  ISETP.GE.AND P2, PT, R13, UR4, !P2 ;  /* 0x000000040d007c0c */ /* 0x000fe4000d746270 */
[----:B------:R-:W-:-:S03]  /*0c00*/  ISETP.GE.AND P3, PT, R15, UR4, !P3 ;  /* 0x000000040f007c0c */ /* 0x000fc6000df66270 */
[----:B------:R-:W0:Y:S08]  /*0c10*/  @!P0 LDC.64 R20, c[0x0][0x3a0] ;  /* 0x0000e800ff148b82 */ /* 0x000e300000000a00 */
[----:B------:R-:W1:Y:S08]  /*0c20*/  @!P1 LDC.64 R16, c[0x0][0x3a0] ;  /* 0x0000e800ff109b82 */ /* 0x000e700000000a00 */
[----:B------:R-:W2:Y:S08]  /*0c30*/  @!P2 LDC.64 R8, c[0x0][0x3a0] ;  /* 0x0000e800ff08ab82 */ /* 0x000eb00000000a00 */
[----:B------:R-:W3:Y:S01]  /*0c40*/  @!P3 LDC.64 R6, c[0x0][0x3a0] ;  /* 0x0000e800ff06bb82 */ /* 0x000ee20000000a00 */
[----:B0-----:R-:W-:-:S05]  /*0c50*/  @!P0 IMAD.WIDE R20, R12, 0x4, R20 ;  /* 0x000000040c148825 */ /* 0x001fca00078e0214 */
[----:B------:R0:W4:Y:S01]  /*0c60*/  @!P0 LDG.E R5, desc[UR8][R20.64] ;  /* 0x0000000814058981 */ /* 0x000122000c1e1900 */
[----:B-1----:R-:W-:-:S06]  /*0c70*/  @!P1 IMAD.WIDE R16, R2, 0x4, R16 ;  /* 0x0000000402109825 */ /* 0x002fcc00078e0210 */
[----:B------:R-:W5:Y:S01]  /*0c80*/  @!P1 LDG.E R16, desc[UR8][R16.64] ;  /* 0x0000000810109981 */ /* 0x000f62000c1e1900 */
[----:B--2---:R-:W-:-:S03]  /*0c90*/  @!P2 IMAD.WIDE R8, R13, 0x4, R8 ;  /* 0x000000040d08a825 */ /* 0x004fc600078e0208 */
[----:B------:R-:W2:Y:S04]  /*0ca0*/  LDG.E R21, desc[UR8][R10.64+0xc] ;  /* 0x00000c080a157981 */ /* 0x000ea8000c1e1900 */
[----:B------:R1:W2:Y:S01]  /*0cb0*/  @!P2 LDG.E R8, desc[UR8][R8.64] ;  /* 0x000000080808a981 */ /* 0x0002a2000c1e1900 */
[----:B---3--:R-:W-:-:S06]  /*0cc0*/  @!P3 IMAD.WIDE R6, R15, 0x4, R6 ;  /* 0x000000040f06b825 */ /* 0x008fcc00078e0206 */
[----:B------:R3:W2:Y:S01]  /*0cd0*/  @!P3 LDG.E R6, desc[UR8][R6.64] ;  /* 0x000000080606b981 */ /* 0x0006a2000c1e1900 */
[----:B------:R-:W3:Y:S01]  /*0ce0*/  @P0 S2R R18, SR_CgaCtaId ;  /* 0x0000000000120919 */ /* 0x000ee20000008800 */
[----:B0-----:R-:W0:Y:S01]  /*0cf0*/  @P1 S2R R20, SR_CgaCtaId ;  /* 0x0000000000141919 */ /* 0x001e220000008800 */
[----:B------:R-:W0:Y:S01]  /*0d00*/  @P2 S2R R27, SR_CgaCtaId ;  /* 0x00000000001b2919 */ /* 0x000e220000008800 */
[----:B-1----:R-:W1:Y:S01]  /*0d10*/  @P3 S2R R9, SR_CgaCtaId ;  /* 0x0000000000093919 */ /* 0x002e620000008800 */
[----:B------:R-:W-:Y:S01]  /*0d20*/  @P0 MOV R17, 0x400 ;  /* 0x0000040000110802 */ /* 0x000fe20000000f00 */
[----:B------:R-:W-:Y:S01]  /*0d30*/  @P0 VIADD R12, R12, -UR4 ;  /* 0x800000040c0c0c36 */ /* 0x000fe20008000000 */
[----:B---3--:R-:W-:Y:S01]  /*0d40*/  @P1 MOV R7, 0x400 ;  /* 0x0000040000071802 */ /* 0x008fe20000000f00 */
[----:B------:R-:W-:Y:S01]  /*0d50*/  @P1 VIADD R2, R2, -UR4 ;  /* 0x8000000402021c36 */ /* 0x000fe20008000000 */
[----:B------:R-:W-:Y:S01]  /*0d60*/  @P3 MOV R10, 0x400 ;  /* 0x00000400000a3802 */ /* 0x000fe20000000f00 */
[----:B------:R-:W-:Y:S01]  /*0d70*/  @P2 VIADD R13, R13, -UR4 ;  /* 0x800000040d0d2c36 */ /* 0x000fe20008000000 */
[----:B------:R-:W-:-:S02]  /*0d80*/  @P0 LEA R17, R18, R17, 0x18 ;  /* 0x0000001112110211 */ /* 0x000fc400078ec0ff */
[----:B------:R-:W-:Y:S02]  /*0d90*/  @P2 MOV R18, 0x400 ;  /* 0x0000040000122802 */ /* 0x000fe40000000f00 */
[----:B0-----:R-:W-:Y:S01]  /*0da0*/  @P1 LEA R7, R20, R7, 0x18 ;  /* 0x0000000714071211 */ /* 0x001fe200078ec0ff */
[----:B------:R-:W-:Y:S01]  /*0db0*/  @P0 IMAD R12, R12, 0x4, R17 ;  /* 0x000000040c0c0824 */ /* 0x000fe200078e0211 */
[----:B------:R-:W-:-:S03]  /*0dc0*/  @P2 LEA R18, R27, R18, 0x18 ;  /* 0x000000121b122211 */ /* 0x000fc600078ec0ff */
[----:B------:R-:W-:Y:S02]  /*0dd0*/  @P1 IMAD R2, R2, 0x4, R7 ;  /* 0x0000000402021824 */ /* 0x000fe400078e0207 */
[----:B------:R-:W-:Y:S01]  /*0de0*/  @P3 VIADD R15, R15, -UR4 ;  /* 0x800000040f0f3c36 */ /* 0x000fe20008000000 */
[----:B-1----:R-:W-:Y:S02]  /*0df0*/  @P3 LEA R10, R9, R10, 0x18 ;  /* 0x0000000a090a3211 */ /* 0x002fe400078ec0ff */
[----:B------:R-:W-:-:S03]  /*0e00*/  @P2 LEA R13, R13, R18, 0x2 ;  /* 0x000000120d0d2211 */ /* 0x000fc600078e10ff */
[----:B------:R-:W-:Y:S02]  /*0e10*/  @P3 IMAD R15, R15, 0x4, R10 ;  /* 0x000000040f0f3824 */ /* 0x000fe400078e020a */
[----:B------:R-:W-:Y:S01]  /*0e20*/  VIADD R3, R3, 0x4 ;  /* 0x0000000403037836 */ /* 0x000fe20000000000 */
[----:B------:R-:W4:Y:S04]  /*0e30*/  @P0 LDS R5, [R12] ;  /* 0x000000000c050984 */ /* 0x000f280000000800 */
[----:B------:R-:W5:Y:S04]  /*0e40*/  @P1 LDS R16, [R2] ;  /* 0x0000000002101984 */ /* 0x000f680000000800 */
[----:B------:R-:W2:Y:S04]  /*0e50*/  @P2 LDS R8, [R13] ;  /* 0x000000000d082984 */ /* 0x000ea80000000800 */
[----:B------:R-:W0:Y:S01]  /*0e60*/  @P3 LDS R6, [R15] ;  /* 0x000000000f063984 */ /* 0x000e220000000800 */
[----:B----4-:R-:W-:-:S04]  /*0e70*/  FFMA R24, R25, R5, R24 ;  /* 0x0000000519187223 */ /* 0x010fc80000000018 */
[----:B-----5:R-:W-:-:S04]  /*0e80*/  FFMA R16, R23, R16, R24 ;  /* 0x0000001017107223 */ /* 0x020fc80000000018 */
[----:B--2---:R-:W-:-:S04]  /*0e90*/  FFMA R8, R19, R8, R16 ;  /* 0x0000000813087223 */ /* 0x004fc80000000010 */
[----:B0-----:R-:W-:-:S07]  /*0ea0*/  FFMA R24, R21, R6, R8 ;  /* 0x0000000615187223 */ /* 0x001fce0000000008 */
.L_x_8:
[----:B------:R-:W-:Y:S05]  /*0eb0*/  BSYNC.RECONVERGENT B1 ;  /* 0x0000000000017941 */ /* 0x000fea0003800200 */
.L_x_7:
[----:B------:R-:W-:Y:S05]  /*0ec0*/  @!P4 BRA `(.L_x_3) ;  /* 0x0000000000e8c947 */ /* 0x000fea0003800000 */
[----:B------:R-:W-:Y:S01]  /*0ed0*/  ISETP.NE.AND P0, PT, R14, 0x1, PT ;  /* 0x000000010e00780c */ /* 0x000fe20003f05270 */
[----:B------:R-:W-:Y:S01]  /*0ee0*/  BSSY.RECONVERGENT B1, `(.L_x_9) ;  /* 0x0000025000017945 */ /* 0x000fe20003800200 */
[----:B------:R-:W-:-:S04]  /*0ef0*/  LOP3.LUT R4, R4, 0x1, RZ, 0xc0, !PT ;  /* 0x0000000104047812 */ /* 0x000fc800078ec0ff */
[----:B------:R-:W-:-:S07]  /*0f00*/  ISETP.NE.U32.AND P2, PT, R4, 0x1, PT ;  /* 0x000000010400780c */ /* 0x000fce0003f45070 */
[----:B------:R-:W-:Y:S06]  /*0f10*/  @!P0 BRA `(.L_x_10) ;  /* 0x0000000000848947 */ /* 0x000fec0003800000 */
[----:B------:R-:W0:Y:S02]  /*0f20*/  LDC.64 R4, c[0x0][0x390] ;  /* 0x0000e400ff047b82 */ /* 0x000e240000000a00 */
[----:B0-----:R-:W-:-:S05]  /*0f30*/  IMAD.WIDE R8, R3, 0x4, R4 ;  /* 0x0000000403087825 */ /* 0x001fca00078e0204 */
[----:B------:R-:W2:Y:S04]  /*0f40*/  LDG.E R15, desc[UR8][R8.64] ;  /* 0x00000008080f7981 */ /* 0x000ea8000c1e1900 */
[----:B------:R0:W3:Y:S02]  /*0f50*/  LDG.E R17, desc[UR8][R8.64+0x4] ;  /* 0x0000040808117981 */ /* 0x0000e4000c1e1900 */
[----:B0-----:R-:W0:Y:S02]  /*0f60*/  LDC.64 R8, c[0x0][0x398] ;  /* 0x0000e600ff087b82 */ /* 0x001e240000000a00 */
[----:B0-----:R-:W-:-:S05]  /*0f70*/  IMAD.WIDE R8, R3, 0x4, R8 ;  /* 0x0000000403087825 */ /* 0x001fca00078e0208 */
[----:B------:R-:W4:Y:S04]  /*0f80*/  LDG.E R11, desc[UR8][R8.64] ;  /* 0x00000008080b7981 */ /* 0x000f28000c1e1900 */
[----:B------:R-:W5:Y:S01]  /*0f90*/  LDG.E R13, desc[UR8][R8.64+0x4] ;  /* 0x00000408080d7981 */ /* 0x000f62000c1e1900 */
[----:B--2---:R-:W-:Y:S02]  /*0fa0*/  ISETP.GE.AND P0, PT, R15, UR5, PT ;  /* 0x000000050f007c0c */ /* 0x004fe4000bf06270 */
[----:B---3--:R-:W-:Y:S02]  /*0fb0*/  ISETP.GE.AND P1, PT, R17, UR5, PT ;  /* 0x0000000511007c0c */ /* 0x008fe4000bf26270 */
[----:B------:R-:W-:Y:S02]  /*0fc0*/  ISETP.GE.AND P0, PT, R15, UR4, !P0 ;  /* 0x000000040f007c0c */ /* 0x000fe4000c706270 */
[----:B------:R-:W-:-:S11]  /*0fd0*/  ISETP.GE.AND P1, PT, R17, UR4, !P1 ;  /* 0x0000000411007c0c */ /* 0x000fd6000cf26270 */
[----:B------:R-:W0:Y:S08]  /*0fe0*/  @!P0 LDC.64 R4, c[0x0][0x3a0] ;  /* 0x0000e800ff048b82 */ /* 0x000e300000000a00 */
[----:B------:R-:W1:Y:S01]  /*0ff0*/  @!P1 LDC.64 R6, c[0x0][0x3a0] ;  /* 0x0000e800ff069b82 */ /* 0x000e620000000a00 */
[----:B0-----:R-:W-:-:S06]  /*1000*/  @!P0 IMAD.WIDE R4, R15, 0x4, R4 ;  /* 0x000000040f048825 */ /* 0x001fcc00078e0204 */
[----:B------:R0:W4:Y:S01]  /*1010*/  @!P0 LDG.E R5, desc[UR8][R4.64] ;  /* 0x0000000804058981 */ /* 0x000122000c1e1900 */
[----:B-1----:R-:W-:-:S06]  /*1020*/  @!P1 IMAD.WIDE R6, R17, 0x4, R6 ;  /* 0x0000000411069825 */ /* 0x002fcc00078e0206 */
[----:B------:R-:W5:Y:S01]  /*1030*/  @!P1 LDG.E R6, desc[UR8][R6.64] ;  /* 0x0000000806069981 */ /* 0x000f62000c1e1900 */
[----:B------:R-:W1:Y:S01]  /*1040*/  @P0 S2R R19, SR_CgaCtaId ;  /* 0x0000000000130919 */ /* 0x000e620000008800 */
[----:B------:R-:W2:Y:S01]  /*1050*/  @P1 S2R R21, SR_CgaCtaId ;  /* 0x0000000000151919 */ /* 0x000ea20000008800 */
[----:B------:R-:W-:Y:S02]  /*1060*/  @P0 MOV R2, 0x400 ;  /* 0x0000040000020802 */ /* 0x000fe40000000f00 */
[----:B0-----:R-:W-:Y:S02]  /*1070*/  @P1 MOV R4, 0x400 ;  /* 0x0000040000041802 */ /* 0x001fe40000000f00 */
[----:B-1----:R-:W-:Y:S01]  /*1080*/  @P0 LEA R19, R19, R2, 0x18 ;  /* 0x0000000213130211 */ /* 0x002fe200078ec0ff */
[----:B------:R-:W-:Y:S01]  /*1090*/  @P0 VIADD R2, R15, -UR4 ;  /* 0x800000040f020c36 */ /* 0x000fe20008000000 */
[----:B--2---:R-:W-:-:S03]  /*10a0*/  @P1 LEA R21, R21, R4, 0x18 ;  /* 0x0000000415151211 */ /* 0x004fc600078ec0ff */
[----:B------:R-:W-:Y:S01]  /*10b0*/  @P0 IMAD R2, R2, 0x4, R19 ;  /* 0x0000000402020824 */ /* 0x000fe200078e0213 */
[----:B------:R-:W-:-:S05]  /*10c0*/  @P1 IADD3 R4, PT, PT, R17, -UR4, RZ ;  /* 0x8000000411041c10 */ /* 0x000fca000fffe0ff */
[----:B------:R-:W-:Y:S02]  /*10d0*/  @P1 IMAD R4, R4, 0x4, R21 ;  /* 0x0000000404041824 */ /* 0x000fe400078e0215 */
[----:B------:R-:W-:Y:S01]  /*10e0*/  VIADD R3, R3, 0x2 ;  /* 0x0000000203037836 */ /* 0x000fe20000000000 */
[----:B------:R-:W4:Y:S04]  /*10f0*/  @P0 LDS R5, [R2] ;  /* 0x0000000002050984 */ /* 0x000f280000000800 */
[----:B------:R-:W5:Y:S01]  /*1100*/  @P1 LDS R6, [R4] ;  /* 0x0000000004061984 */ /* 0x000f620000000800 */
[----:B----4-:R-:W-:-:S04]  /*1110*/  FFMA R24, R11, R5, R24 ;  /* 0x000000050b187223 */ /* 0x010fc80000000018 */
[----:B-----5:R-:W-:-:S07]  /*1120*/  FFMA R24, R13, R6, R24 ;  /* 0x000000060d187223 */ /* 0x020fce0000000018 */
.L_x_10:
[----:B------:R-:W-:Y:S05]  /*1130*/  BSYNC.RECONVERGENT B1 ;  /* 0x0000000000017941 */ /* 0x000fea0003800200 */
.L_x_9:
[----:B------:R-:W-:Y:S05]  /*1140*/  @P2 BRA `(.L_x_3) ;  /* 0x0000000000482947 */ /* 0x000fea0003800000 */
[----:B------:R-:W0:Y:S08]  /*1150*/  LDC.64 R4, c[0x0][0x390] ;  /* 0x0000e400ff047b82 */ /* 0x000e300000000a00 */
[----:B------:R-:W1:Y:S01]  /*1160*/  LDC.64 R8, c[0x0][0x398] ;  /* 0x0000e600ff087b82 */ /* 0x000e620000000a00 */
[----:B0-----:R-:W-:-:S06]  /*1170*/  IMAD.WIDE R4, R3, 0x4, R4 ;  /* 0x0000000403047825 */ /* 0x001fcc00078e0204 */
[----:B------:R-:W2:Y:S01]  /*1180*/  LDG.E R5, desc[UR8][R4.64] ;  /* 0x0000000804057981 */ /* 0x000ea2000c1e1900 */
[----:B-1----:R-:W-:-:S06]  /*1190*/  IMAD.WIDE R2, R3, 0x4, R8 ;  /* 0x0000000403027825 */ /* 0x002fcc00078e0208 */
[----:B------:R-:W3:Y:S01]  /*11a0*/  LDG.E R3, desc[UR8][R2.64] ;  /* 0x0000000802037981 */ /* 0x000ee2000c1e1900 */
[----:B--2---:R-:W-:-:S04]  /*11b0*/  ISETP.GE.AND P0, PT, R5, UR5, PT ;  /* 0x0000000505007c0c */ /* 0x004fc8000bf06270 */
[----:B------:R-:W-:-:S13]  /*11c0*/  ISETP.GE.AND P0, PT, R5, UR4, !P0 ;  /* 0x0000000405007c0c */ /* 0x000fda000c706270 */
[----:B------:R-:W0:Y:S02]  /*11d0*/  @!P0 LDC.64 R6, c[0x0][0x3a0] ;  /* 0x0000e800ff068b82 */ /* 0x000e240000000a00 */
[----:B0-----:R-:W-:-:S05]  /*11e0*/  @!P0 IMAD.WIDE R6, R5, 0x4, R6 ;  /* 0x0000000405068825 */ /* 0x001fca00078e0206 */
[----:B------:R-:W3:Y:S01]  /*11f0*/  @!P0 LDG.E R11, desc[UR8][R6.64] ;  /* 0x00000008060b8981 */ /* 0x000ee2000c1e1900 */
[----:B------:R-:W0:Y:S01]  /*1200*/  @P0 S2R R9, SR_CgaCtaId ;  /* 0x0000000000090919 */ /* 0x000e220000008800 */
[----:B------:R-:W-:Y:S01]  /*1210*/  @P0 MOV R8, 0x400 ;  /* 0x0000040000080802 */ /* 0x000fe20000000f00 */
[----:B------:R-:W-:-:S03]  /*1220*/  @P0 VIADD R4, R5, -UR4 ;  /* 0x8000000405040c36 */ /* 0x000fc60008000000 */
[----:B0-----:R-:W-:-:S05]  /*1230*/  @P0 LEA R9, R9, R8, 0x18 ;  /* 0x0000000809090211 */ /* 0x001fca00078ec0ff */
[----:B------:R-:W-:-:S05]  /*1240*/  @P0 IMAD R4, R4, 0x4, R9 ;  /* 0x0000000404040824 */ /* 0x000fca00078e0209 */
[----:B------:R-:W3:Y:S02]  /*1250*/  @P0 LDS R11, [R4] ;  /* 0x00000000040b0984 */ /* 0x000ee40000000800 */
[----:B---3--:R-:W-:-:S07]  /*1260*/  FFMA R24, R3, R11, R24 ;  /* 0x0000000b03187223 */ /* 0x008fce0000000018 */
.L_x_3:
[----:B------:R-:W-:Y:S05]  /*1270*/  BSYNC.RECONVERGENT B0 ;  /* 0x0000000000007941 */ /* 0x000fea0003800200 */
.L_x_2:
[----:B------:R-:W0:Y:S02]  /*1280*/  LDC.64 R2, c[0x0][0x3a8] ;  /* 0x0000ea00ff027b82 */ /* 0x000e240000000a00 */
[----:B0-----:R-:W-:-:S05]  /*1290*/  IMAD.WIDE R2, R0, 0x4, R2 ;  /* 0x0000000400027825 */ /* 0x001fca00078e0202 */
[----:B------:R-:W-:Y:S01]  /*12a0*/  STG.E desc[UR8][R2.64], R24 ;  /* 0x0000001802007986 */ /* 0x000fe2000c101908 */
[----:B------:R-:W-:Y:S05]  /*12b0*/  EXIT ;  /* 0x000000000000794d */ /* 0x000fea0003800000 */
.L_x_11:
[----:B------:R-:W-:-:S00]  /*12c0*/  BRA `(.L_x_11) ;  /* 0xfffffffc00fc7947 */ /* 0x000fc0000383ffff */
[----:B------:R-:W-:-:S00]  /*12d0*/  NOP ;  /* 0x0000000000007918 */ /* 0x000fc00000000000 */
        /* <DEDUP_REMOVED lines=10> */
.L_x_12:


//--------------------- .nv.shared._Z4spmviPKiS0_PKfS2_Pf --------------------------
	.section	.nv.shared._Z4spmviPKiS0_PKfS2_Pf,"aw",@nobits
	.sectionflags	@""
	.align	16
	.zero		1024


//--------------------- .nv.shared.reserved.0     --------------------------
	.section	.nv.shared.reserved.0,"aw",@nobits
	.weak		__nv_reservedSMEM_offset_0_alias
	.size		__nv_reservedSMEM_offset_0_alias, 0, 64
	.other		__nv_reservedSMEM_offset_0_alias,@"STO_CUDA_RESERVED_SHARED STV_DEFAULT"
__nv_reservedSMEM_offset_0_alias:
	.zero		0
	.zero		64


//--------------------- .nv.constant0._Z4spmviPKiS0_PKfS2_Pf --------------------------
	.section	.nv.constant0._Z4spmviPKiS0_PKfS2_Pf,"a",@progbits
	.sectionflags	@""
	.align	4
.nv.constant0._Z4spmviPKiS0_PKfS2_Pf:
	.zero		944


//--------------------- SYMBOLS --------------------------

	.type		.nv.reservedSmem.offset0,@object
	.size		.nv.reservedSmem.offset0,0x4
	.type		.nv.reservedSmem.cap,@object
	.size		.nv.reservedSmem.cap,0x4
